	.headerflags	@"EF_CUDA_TEXMODE_UNIFIED EF_CUDA_64BIT_ADDRESS EF_CUDA_ACCELERATORS EF_CUDA_SM90 EF_CUDA_VIRTUAL_SM(EF_CUDA_SM90)"
	.elftype	@"ET_EXEC"


//--------------------- .nv.info                  --------------------------
	.section	.nv.info,"",@"SHT_CUDA_INFO"
	.align	4


	//----- nvinfo : EIATTR_REGCOUNT
	.align		4
        /*0000*/ 	.byte	0x04, 0x2f
        /*0002*/ 	.short	(.L_1 - .L_0)
	.align		4
.L_0:
        /*0004*/ 	.word	index@(triton_poi_fused_add_2)
        /*0008*/ 	.word	0x0000000a


	//----- nvinfo : EIATTR_MIN_STACK_SIZE
	.align		4
.L_1:
        /*000c*/ 	.byte	0x04, 0x12
        /*000e*/ 	.short	(.L_3 - .L_2)
	.align		4
.L_2:
        /*0010*/ 	.word	index@(triton_poi_fused_add_2)
        /*0014*/ 	.word	0x00000000


	//----- nvinfo : EIATTR_FRAME_SIZE
	.align		4
.L_3:
        /*0018*/ 	.byte	0x04, 0x11
        /*001a*/ 	.short	(.L_5 - .L_4)
	.align		4
.L_4:
        /*001c*/ 	.word	index@(triton_poi_fused_add_2)
        /*0020*/ 	.word	0x00000000


	//----- nvinfo : EIATTR_MIN_STACK_SIZE
	.align		4
.L_5:
        /*0024*/ 	.byte	0x04, 0x12
        /*0026*/ 	.short	(.L_7 - .L_6)
	.align		4
.L_6:
        /*0028*/ 	.word	index@(triton_poi_fused_add_2)
        /*002c*/ 	.word	0x00000000
.L_7:


//--------------------- .nv.info.triton_poi_fused_add_2 --------------------------
	.section	.nv.info.triton_poi_fused_add_2,"",@"SHT_CUDA_INFO"
	.sectionflags	@""
	.align	4


	//----- nvinfo : EIATTR_CUDA_API_VERSION
	.align		4
        /*0000*/ 	.byte	0x04, 0x37
        /*0002*/ 	.short	(.L_9 - .L_8)
.L_8:
        /*0004*/ 	.word	0x0000007c


	//----- nvinfo : EIATTR_KPARAM_INFO
	.align		4
.L_9:
        /*0008*/ 	.byte	0x04, 0x17
        /*000a*/ 	.short	(.L_11 - .L_10)
.L_10:
        /*000c*/ 	.word	0x00000000
        /*0010*/ 	.short	0x0002
        /*0012*/ 	.short	0x0010
        /*0014*/ 	.byte	0x00, 0xf0, 0x11, 0x00


	//----- nvinfo : EIATTR_KPARAM_INFO
	.align		4
.L_11:
        /*0018*/ 	.byte	0x04, 0x17
        /*001a*/ 	.short	(.L_13 - .L_12)
.L_12:
        /*001c*/ 	.word	0x00000000
        /*0020*/ 	.short	0x0001
        /*0022*/ 	.short	0x0008
        /*0024*/ 	.byte	0x00, 0xf4, 0x21, 0x00


	//----- nvinfo : EIATTR_KPARAM_INFO
	.align		4
.L_13:
        /*0028*/ 	.byte	0x04, 0x17
        /*002a*/ 	.short	(.L_15 - .L_14)
.L_14:
        /*002c*/ 	.word	0x00000000
        /*0030*/ 	.short	0x0000
        /*0032*/ 	.short	0x0000
        /*0034*/ 	.byte	0x00, 0xf4, 0x21, 0x00


	//----- nvinfo : EIATTR_SPARSE_MMA_MASK
	.align		4
.L_15:
        /*0038*/ 	.byte	0x03, 0x50
        /*003a*/ 	.short	0x0000


	//----- nvinfo : EIATTR_MAXREG_COUNT
	.align		4
        /*003c*/ 	.byte	0x03, 0x1b
        /*003e*/ 	.short	0x00ff


	//----- nvinfo : EIATTR_EXIT_INSTR_OFFSETS
	.align		4
        /*0040*/ 	.byte	0x04, 0x1c
        /*0042*/ 	.short	(.L_17 - .L_16)


	//   ....[0]....
.L_16:
        /*0044*/ 	.word	0x00000100


	//----- nvinfo : EIATTR_REQNTID
	.align		4
.L_17:
        /*0048*/ 	.byte	0x04, 0x10
        /*004a*/ 	.short	(.L_19 - .L_18)
.L_18:
        /*004c*/ 	.word	0x00000100
        /*0050*/ 	.word	0x00000001
        /*0054*/ 	.word	0x00000001


	//----- nvinfo : EIATTR_CBANK_PARAM_SIZE
	.align		4
.L_19:
        /*0058*/ 	.byte	0x03, 0x19
        /*005a*/ 	.short	0x0014


	//----- nvinfo : EIATTR_PARAM_CBANK
	.align		4
        /*005c*/ 	.byte	0x04, 0x0a
        /*005e*/ 	.short	(.L_21 - .L_20)
	.align		4
.L_20:
        /*0060*/ 	.word	index@(.nv.constant0.triton_poi_fused_add_2)
        /*0064*/ 	.short	0x0210
        /*0066*/ 	.short	0x0014


	//----- nvinfo : EIATTR_SW_WAR
	.align		4
.L_21:
        /*0068*/ 	.byte	0x04, 0x36
        /*006a*/ 	.short	(.L_23 - .L_22)
.L_22:
        /*006c*/ 	.word	0x00000008
.L_23:


//--------------------- .nv.callgraph             --------------------------
	.section	.nv.callgraph,"",@"SHT_CUDA_CALLGRAPH"
	.align	4
	.sectionentsize	8
	.align		4
        /*0000*/ 	.word	0x00000000
	.align		4
        /*0004*/ 	.word	0xffffffff
	.align		4
        /*0008*/ 	.word	0x00000000
	.align		4
        /*000c*/ 	.word	0xfffffffe
	.align		4
        /*0010*/ 	.word	0x00000000
	.align		4
        /*0014*/ 	.word	0xfffffffd
	.align		4
        /*0018*/ 	.word	0x00000000
	.align		4
        /*001c*/ 	.word	0xfffffffc


//--------------------- .text.triton_poi_fused_add_2 --------------------------
	.section	.text.triton_poi_fused_add_2,"ax",@progbits
	.align	128
        .global         triton_poi_fused_add_2
        .type           triton_poi_fused_add_2,@function
        .size           triton_poi_fused_add_2,(.L_x_1 - triton_poi_fused_add_2)
        .other          triton_poi_fused_add_2,@"STO_CUDA_ENTRY STV_DEFAULT"
triton_poi_fused_add_2:
.text.triton_poi_fused_add_2:
[----:B------:R-:W-:Y:S01]  /*0000*/  LDC R1, c[0x0][0x28] ;  /* 0x00000a00ff017b82 */ /* 0x000fe20000000800 */
[----:B------:R-:W1:Y:S07]  /*0010*/  S2R R0, SR_TID.X ;  /* 0x0000000000007919 */ /* 0x000e6e0000002100 */
[----:B------:R-:W2:Y:S01]  /*0020*/  LDC.64 R2, c[0x0][0x218] ;  /* 0x00008600ff027b82 */ /* 0x000ea20000000a00 */
[----:B------:R-:W-:Y:S01]  /*0030*/  ULDC.64 UR4, c[0x0][0x208] ;  /* 0x0000820000047ab9 */ /* 0x000fe20000000a00 */
[----:B------:R-:W3:Y:S06]  /*0040*/  S2R R7, SR_CTAID.X ;  /* 0x0000000000077919 */ /* 0x000eec0000002500 */
[----:B------:R-:W4:Y:S01]  /*0050*/  LDC.64 R4, c[0x0][0x210] ;  /* 0x00008400ff047b82 */ /* 0x000f220000000a00 */
[----:B-1----:R-:W-:-:S04]  /*0060*/  SHF.L.U32 R0, R0, 0x1, RZ ;  /* 0x0000000100007819 */ /* 0x002fc800000006ff */
[----:B------:R-:W-:-:S04]  /*0070*/  LOP3.LUT R0, R0, 0x1fe, RZ, 0xc0, !PT ;  /* 0x000001fe00007812 */ /* 0x000fc800078ec0ff */
[----:B---3--:R-:W-:-:S05]  /*0080*/  LEA R7, R7, R0, 0x9 ;  /* 0x0000000007077211 */ /* 0x008fca00078e48ff */
[----:B--2---:R-:W-:-:S04]  /*0090*/  IMAD.WIDE R2, R7, 0x4, R2 ;  /* 0x0000000407027825 */ /* 0x004fc800078e0202 */
[----:B----4-:R-:W-:Y:S02]  /*00a0*/  IMAD.WIDE R4, R7, 0x4, R4 ;  /* 0x0000000407047825 */ /* 0x010fe400078e0204 */
[----:B------:R-:W2:Y:S04]  /*00b0*/  LDG.E.64 R2, desc[UR4][R2.64] ;  /* 0x0000000402027981 */ /* 0x000ea8000c1e1b00 */
[----:B------:R-:W2:Y:S02]  /*00c0*/  LDG.E.64 R6, desc[UR4][R4.64] ;  /* 0x0000000404067981 */ /* 0x000ea4000c1e1b00 */
[----:B--2---:R-:W-:Y:S01]  /*00d0*/  FADD R6, R2, R6 ;  /* 0x0000000602067221 */ /* 0x004fe20000000000 */
[----:B------:R-:W-:-:S05]  /*00e0*/  FADD R7, R3, R7 ;  /* 0x0000000703077221 */ /* 0x000fca0000000000 */
[----:B------:R-:W-:Y:S01]  /*00f0*/  STG.E.64 desc[UR4][R4.64], R6 ;  /* 0x0000000604007986 */ /* 0x000fe2000c101b04 */
[----:B------:R-:W-:Y:S05]  /*0100*/  EXIT ;  /* 0x000000000000794d */ /* 0x000fea0003800000 */
.L_x_0:
[----:B------:R-:W-:-:S00]  /*0110*/  BRA `(.L_x_0) ;  /* 0xfffffffc00fc7947 */ /* 0x000fc0000383ffff */
[----:B------:R-:W-:-:S00]  /*0120*/  NOP ;  /* 0x0000000000007918 */ /* 0x000fc00000000000 */
        /* <DEDUP_REMOVED lines=13> */
.L_x_1:


//--------------------- .nv.constant0.triton_poi_fused_add_2 --------------------------
	.section	.nv.constant0.triton_poi_fused_add_2,"a",@progbits
	.sectionflags	@""
	.align	4
.nv.constant0.triton_poi_fused_add_2:
	.zero		548
